	.headerflags	@"EF_CUDA_TEXMODE_UNIFIED EF_CUDA_64BIT_ADDRESS EF_CUDA_ACCELERATORS EF_CUDA_SM90 EF_CUDA_VIRTUAL_SM(EF_CUDA_SM90)"
	.elftype	@"ET_EXEC"


//--------------------- .nv.info                  --------------------------
	.section	.nv.info,"",@"SHT_CUDA_INFO"
	.align	4


	//----- nvinfo : EIATTR_REGCOUNT
	.align		4
        /*0000*/ 	.byte	0x04, 0x2f
        /*0002*/ 	.short	(.L_1 - .L_0)
	.align		4
.L_0:
        /*0004*/ 	.word	index@(triton_poi_fused_mul_sub_7)
        /*0008*/ 	.word	0x00000020


	//----- nvinfo : EIATTR_MIN_STACK_SIZE
	.align		4
.L_1:
        /*000c*/ 	.byte	0x04, 0x12
        /*000e*/ 	.short	(.L_3 - .L_2)
	.align		4
.L_2:
        /*0010*/ 	.word	index@(triton_poi_fused_mul_sub_7)
        /*0014*/ 	.word	0x00000000


	//----- nvinfo : EIATTR_FRAME_SIZE
	.align		4
.L_3:
        /*0018*/ 	.byte	0x04, 0x11
        /*001a*/ 	.short	(.L_5 - .L_4)
	.align		4
.L_4:
        /*001c*/ 	.word	index@(triton_poi_fused_mul_sub_7)
        /*0020*/ 	.word	0x00000000


	//----- nvinfo : EIATTR_MIN_STACK_SIZE
	.align		4
.L_5:
        /*0024*/ 	.byte	0x04, 0x12
        /*0026*/ 	.short	(.L_7 - .L_6)
	.align		4
.L_6:
        /*0028*/ 	.word	index@(triton_poi_fused_mul_sub_7)
        /*002c*/ 	.word	0x00000000
.L_7:


//--------------------- .nv.info.triton_poi_fused_mul_sub_7 --------------------------
	.section	.nv.info.triton_poi_fused_mul_sub_7,"",@"SHT_CUDA_INFO"
	.sectionflags	@""
	.align	4


	//----- nvinfo : EIATTR_CUDA_API_VERSION
	.align		4
        /*0000*/ 	.byte	0x04, 0x37
        /*0002*/ 	.short	(.L_9 - .L_8)
.L_8:
        /*0004*/ 	.word	0x0000007c


	//----- nvinfo : EIATTR_KPARAM_INFO
	.align		4
.L_9:
        /*0008*/ 	.byte	0x04, 0x17
        /*000a*/ 	.short	(.L_11 - .L_10)
.L_10:
        /*000c*/ 	.word	0x00000000
        /*0010*/ 	.short	0x0003
        /*0012*/ 	.short	0x0014
        /*0014*/ 	.byte	0x00, 0xf0, 0x11, 0x00


	//----- nvinfo : EIATTR_KPARAM_INFO
	.align		4
.L_11:
        /*0018*/ 	.byte	0x04, 0x17
        /*001a*/ 	.short	(.L_13 - .L_12)
.L_12:
        /*001c*/ 	.word	0x00000000
        /*0020*/ 	.short	0x0002
        /*0022*/ 	.short	0x0010
        /*0024*/ 	.byte	0x00, 0xf0, 0x11, 0x00


	//----- nvinfo : EIATTR_KPARAM_INFO
	.align		4
.L_13:
        /*0028*/ 	.byte	0x04, 0x17
        /*002a*/ 	.short	(.L_15 - .L_14)
.L_14:
        /*002c*/ 	.word	0x00000000
        /*0030*/ 	.short	0x0001
        /*0032*/ 	.short	0x0008
        /*0034*/ 	.byte	0x00, 0xf4, 0x21, 0x00


	//----- nvinfo : EIATTR_KPARAM_INFO
	.align		4
.L_15:
        /*0038*/ 	.byte	0x04, 0x17
        /*003a*/ 	.short	(.L_17 - .L_16)
.L_16:
        /*003c*/ 	.word	0x00000000
        /*0040*/ 	.short	0x0000
        /*0042*/ 	.short	0x0000
        /*0044*/ 	.byte	0x00, 0xf4, 0x21, 0x00


	//----- nvinfo : EIATTR_SPARSE_MMA_MASK
	.align		4
.L_17:
        /*0048*/ 	.byte	0x03, 0x50
        /*004a*/ 	.short	0x0000


	//----- nvinfo : EIATTR_MAXREG_COUNT
	.align		4
        /*004c*/ 	.byte	0x03, 0x1b
        /*004e*/ 	.short	0x00ff


	//----- nvinfo : EIATTR_EXIT_INSTR_OFFSETS
	.align		4
        /*0050*/ 	.byte	0x04, 0x1c
        /*0052*/ 	.short	(.L_19 - .L_18)


	//   ....[0]....
.L_18:
        /*0054*/ 	.word	0x00000990


	//   ....[1]....
        /*0058*/ 	.word	0x00000a30


	//----- nvinfo : EIATTR_REQNTID
	.align		4
.L_19:
        /*005c*/ 	.byte	0x04, 0x10
        /*005e*/ 	.short	(.L_21 - .L_20)
.L_20:
        /*0060*/ 	.word	0x00000080
        /*0064*/ 	.word	0x00000001
        /*0068*/ 	.word	0x00000001


	//----- nvinfo : EIATTR_CBANK_PARAM_SIZE
	.align		4
.L_21:
        /*006c*/ 	.byte	0x03, 0x19
        /*006e*/ 	.short	0x0018


	//----- nvinfo : EIATTR_PARAM_CBANK
	.align		4
        /*0070*/ 	.byte	0x04, 0x0a
        /*0072*/ 	.short	(.L_23 - .L_22)
	.align		4
.L_22:
        /*0074*/ 	.word	index@(.nv.constant0.triton_poi_fused_mul_sub_7)
        /*0078*/ 	.short	0x0210
        /*007a*/ 	.short	0x0018


	//----- nvinfo : EIATTR_SW_WAR
	.align		4
.L_23:
        /*007c*/ 	.byte	0x04, 0x36
        /*007e*/ 	.short	(.L_25 - .L_24)
.L_24:
        /*0080*/ 	.word	0x00000008
.L_25:


//--------------------- .nv.callgraph             --------------------------
	.section	.nv.callgraph,"",@"SHT_CUDA_CALLGRAPH"
	.align	4
	.sectionentsize	8
	.align		4
        /*0000*/ 	.word	0x00000000
	.align		4
        /*0004*/ 	.word	0xffffffff
	.align		4
        /*0008*/ 	.word	0x00000000
	.align		4
        /*000c*/ 	.word	0xfffffffe
	.align		4
        /*0010*/ 	.word	0x00000000
	.align		4
        /*0014*/ 	.word	0xfffffffd
	.align		4
        /*0018*/ 	.word	0x00000000
	.align		4
        /*001c*/ 	.word	0xfffffffc


//--------------------- .text.triton_poi_fused_mul_sub_7 --------------------------
	.section	.text.triton_poi_fused_mul_sub_7,"ax",@progbits
	.sectionflags	@"SHF_BARRIERS=1"
	.align	128
        .global         triton_poi_fused_mul_sub_7
        .type           triton_poi_fused_mul_sub_7,@function
        .size           triton_poi_fused_mul_sub_7,(.L_x_1 - triton_poi_fused_mul_sub_7)
        .other          triton_poi_fused_mul_sub_7,@"STO_CUDA_ENTRY STV_DEFAULT"
triton_poi_fused_mul_sub_7:
.text.triton_poi_fused_mul_sub_7:
[----:B------:R-:W0:Y:S01]  /*0000*/  LDC R1, c[0x0][0x28] ;  /* 0x00000a00ff017b82 */ /* 0x000e220000000800 */
[----:B------:R-:W1:Y:S07]  /*0010*/  S2R R0, SR_TID.X ;  /* 0x0000000000007919 */ /* 0x000e6e0000002100 */
[----:B------:R-:W2:Y:S01]  /*0020*/  S2UR UR4, SR_CTAID.Y ;  /* 0x00000000000479c3 */ /* 0x000ea20000002600 */
[----:B------:R-:W-:Y:S02]  /*0030*/  CS2R R8, SRZ ;  /* 0x0000000000087805 */ /* 0x000fe4000001ff00 */
[----:B------:R-:W-:Y:S01]  /*0040*/  CS2R R10, SRZ ;  /* 0x00000000000a7805 */ /* 0x000fe2000001ff00 */
[----:B------:R-:W3:Y:S01]  /*0050*/  S2R R3, SR_CTAID.X ;  /* 0x0000000000037919 */ /* 0x000ee20000002500 */
[----:B------:R-:W-:-:S03]  /*0060*/  ULDC.64 UR8, c[0x0][0x208] ;  /* 0x0000820000087ab9 */ /* 0x000fc60000000a00 */
[----:B------:R-:W4:Y:S01]  /*0070*/  LDC.64 R4, c[0x0][0x210] ;  /* 0x00008400ff047b82 */ /* 0x000f220000000a00 */
[----:B--2---:R-:W-:Y:S01]  /*0080*/  USHF.L.U32 UR4, UR4, 0x4, URZ ;  /* 0x0000000404047899 */ /* 0x004fe2000800063f */
[----:B-1----:R-:W-:Y:S01]  /*0090*/  SHF.R.U32.HI R2, RZ, 0x4, R0 ;  /* 0x00000004ff027819 */ /* 0x002fe20000011600 */
[----:B------:R-:W-:-:S03]  /*00a0*/  IMAD.SHL.U32 R6, R0, 0x4, RZ ;  /* 0x0000000400067824 */ /* 0x000fc600078e00ff */
[----:B------:R-:W-:Y:S01]  /*00b0*/  SGXT.U32 R2, R2, 0x3 ;  /* 0x000000030202781a */ /* 0x000fe20000000000 */
[----:B---3--:R-:W-:-:S03]  /*00c0*/  IMAD.SHL.U32 R3, R3, 0x40, RZ ;  /* 0x0000004003037824 */ /* 0x008fc600078e00ff */
[----:B------:R-:W-:Y:S02]  /*00d0*/  LOP3.LUT R2, R2, UR4, RZ, 0xfc, !PT ;  /* 0x0000000402027c12 */ /* 0x000fe4000f8efcff */
[----:B------:R-:W-:Y:S02]  /*00e0*/  LOP3.LUT R7, R3, 0x3c, R6, 0xf8, !PT ;  /* 0x0000003c03077812 */ /* 0x000fe400078ef806 */
[C---:B------:R-:W-:Y:S02]  /*00f0*/  ISETP.GE.AND P0, PT, R2.reuse, 0xc, PT ;  /* 0x0000000c0200780c */ /* 0x040fe40003f06270 */
[C---:B------:R-:W-:Y:S02]  /*0100*/  LEA R13, R2.reuse, R7, 0xc ;  /* 0x00000007020d7211 */ /* 0x040fe400078e60ff */
[----:B------:R-:W-:-:S03]  /*0110*/  LOP3.LUT R2, R2, 0x8, RZ, 0xfc, !PT ;  /* 0x0000000802027812 */ /* 0x000fc600078efcff */
[----:B----4-:R-:W-:Y:S01]  /*0120*/  IMAD.WIDE R12, R13, 0x4, R4 ;  /* 0x000000040d0c7825 */ /* 0x010fe200078e0204 */
[----:B------:R-:W-:-:S03]  /*0130*/  ISETP.GE.AND P1, PT, R2, 0xc, PT ;  /* 0x0000000c0200780c */ /* 0x000fc60003f26270 */
[----:B------:R-:W-:Y:S02]  /*0140*/  IMAD R15, R2, 0x1000, R7 ;  /* 0x00001000020f7824 */ /* 0x000fe400078e0207 */
[----:B------:R1:W2:Y:S01]  /*0150*/  @!P0 LDG.E.EL.128 R8, desc[UR8][R12.64] ;  /* 0x000000080c088981 */ /* 0x0002a2000c2e1d00 */
[----:B------:R-:W-:Y:S01]  /*0160*/  CS2R R6, SRZ ;  /* 0x0000000000067805 */ /* 0x000fe2000001ff00 */
[----:B------:R-:W-:Y:S01]  /*0170*/  IMAD.WIDE R14, R15, 0x4, R4 ;  /* 0x000000040f0e7825 */ /* 0x000fe200078e0204 */
[----:B------:R-:W-:-:S06]  /*0180*/  CS2R R4, SRZ ;  /* 0x0000000000047805 */ /* 0x000fcc000001ff00 */
[----:B------:R3:W4:Y:S01]  /*0190*/  @!P1 LDG.E.EL.128 R4, desc[UR8][R14.64] ;  /* 0x000000080e049981 */ /* 0x000722000c2e1d00 */
[----:B------:R-:W5:Y:S01]  /*01a0*/  S2UR UR6, SR_CgaCtaId ;  /* 0x00000000000679c3 */ /* 0x000f620000008800 */
[----:B------:R-:W-:Y:S01]  /*01b0*/  UMOV UR5, 0x400 ;  /* 0x0000040000057882 */ /* 0x000fe20000000000 */
[----:B------:R-:W-:Y:S01]  /*01c0*/  UISETP.GE.AND UP0, UPT, UR4, URZ, UPT ;  /* 0x0000003f0400728c */ /* 0x000fe2000bf06270 */
[----:B------:R-:W1:Y:S01]  /*01d0*/  S2R R16, SR_TID.X ;  /* 0x0000000000107919 */ /* 0x000e620000002100 */
[----:B-----5:R-:W-:Y:S01]  /*01e0*/  UPRMT UR5, UR6, 0x654, UR5 ;  /* 0x0000065406057896 */ /* 0x020fe20008000005 */
[C---:B01----:R-:W-:Y:S01]  /*01f0*/  IMAD.SHL.U32 R19, R16.reuse, 0x4, RZ ;  /* 0x0000000410137824 */ /* 0x043fe200078e00ff */
[----:B------:R-:W-:-:S04]  /*0200*/  LOP3.LUT R17, R16, 0x40, RZ, 0xc0, !PT ;  /* 0x0000004010117812 */ /* 0x000fc800078ec0ff */
[----:B------:R-:W-:-:S04]  /*0210*/  LOP3.LUT R2, R19, 0xc0, RZ, 0xc0, !PT ;  /* 0x000000c013027812 */ /* 0x000fc800078ec0ff */
[----:B------:R-:W-:Y:S02]  /*0220*/  LEA R12, R17, R2, 0x2 ;  /* 0x00000002110c7211 */ /* 0x000fe400078e10ff */
[--C-:B------:R-:W-:Y:S02]  /*0230*/  SHF.R.U32.HI R2, RZ, 0x4, R0.reuse ;  /* 0x00000004ff027819 */ /* 0x100fe40000011600 */
[----:B------:R-:W-:Y:S02]  /*0240*/  LOP3.LUT R20, R12, 0x3c, R19, 0xf8, !PT ;  /* 0x0000003c0c147812 */ /* 0x000fe400078ef813 */
[----:B------:R-:W-:Y:S02]  /*0250*/  LEA.HI R13, R12, UR5, RZ, 0x1c ;  /* 0x000000050c0d7c11 */ /* 0x000fe4000f8fe0ff */
[----:B------:R-:W-:Y:S02]  /*0260*/  LOP3.LUT R12, R3, 0x3f, R0, 0xf8, !PT ;  /* 0x0000003f030c7812 */ /* 0x000fe400078ef800 */
[----:B------:R-:W-:Y:S01]  /*0270*/  SHF.R.U32.HI R3, RZ, 0x6, R0 ;  /* 0x00000006ff037819 */ /* 0x000fe20000011600 */
[----:B------:R-:W-:Y:S01]  /*0280*/  IMAD R20, R20, 0x4, R13 ;  /* 0x0000000414147824 */ /* 0x000fe200078e020d */
[----:B------:R-:W-:-:S02]  /*0290*/  LOP3.LUT R0, R16, 0x7f, RZ, 0xc0, !PT ;  /* 0x0000007f10007812 */ /* 0x000fc400078ec0ff */
[----:B------:R-:W-:Y:S02]  /*02a0*/  LOP3.LUT R2, R2, 0x4, RZ, 0xc0, !PT ;  /* 0x0000000402027812 */ /* 0x000fe400078ec0ff */
[C---:B---3--:R-:W-:Y:S02]  /*02b0*/  LOP3.LUT R15, R0.reuse, 0x100, RZ, 0xfc, !PT ;  /* 0x00000100000f7812 */ /* 0x048fe400078efcff */
[----:B------:R-:W-:Y:S02]  /*02c0*/  SGXT.U32 R13, R3, 0x1 ;  /* 0x00000001030d781a */ /* 0x000fe40000000000 */
[----:B------:R-:W-:Y:S02]  /*02d0*/  IADD3 R3, R2, UR5, RZ ;  /* 0x0000000502037c10 */ /* 0x000fe4000fffe0ff */
[----:B------:R-:W-:Y:S02]  /*02e0*/  SHF.R.U32.HI R15, RZ, 0x4, R15 ;  /* 0x00000004ff0f7819 */ /* 0x000fe4000001160f */
[----:B------:R-:W-:Y:S01]  /*02f0*/  LOP3.LUT R13, R13, UR4, RZ, 0xfc, !PT ;  /* 0x000000040d0d7c12 */ /* 0x000fe2000f8efcff */
[C---:B------:R-:W-:Y:S01]  /*0300*/  IMAD R18, R0.reuse, 0x4, R3 ;  /* 0x0000000400127824 */ /* 0x040fe200078e0203 */
[----:B------:R-:W-:-:S02]  /*0310*/  LOP3.LUT R14, R0, 0x80, RZ, 0xfc, !PT ;  /* 0x00000080000e7812 */ /* 0x000fc400078efcff */
[----:B------:R-:W-:Y:S01]  /*0320*/  LOP3.LUT R15, R15, 0x14, RZ, 0xc0, !PT ;  /* 0x000000140f0f7812 */ /* 0x000fe200078ec0ff */
[C---:B------:R-:W-:Y:S01]  /*0330*/  IMAD.HI R22, R13.reuse, 0x55555556, RZ ;  /* 0x555555560d167827 */ /* 0x040fe200078e02ff */
[----:B------:R-:W-:Y:S02]  /*0340*/  LOP3.LUT R3, R13, 0x2, RZ, 0xfc, !PT ;  /* 0x000000020d037812 */ /* 0x000fe400078efcff */
[----:B------:R-:W-:Y:S01]  /*0350*/  LOP3.LUT R16, R0, 0x180, RZ, 0xfc, !PT ;  /* 0x0000018000107812 */ /* 0x000fe200078efcff */
[----:B------:R-:W-:Y:S01]  /*0360*/  VIADD R19, R15, UR5 ;  /* 0x000000050f137c36 */ /* 0x000fe20008000000 */
[----:B------:R-:W-:Y:S01]  /*0370*/  SHF.R.U32.HI R14, RZ, 0x4, R14 ;  /* 0x00000004ff0e7819 */ /* 0x000fe2000001160e */
[----:B------:R-:W-:Y:S01]  /*0380*/  IMAD.HI R15, R3, 0x55555556, RZ ;  /* 0x55555556030f7827 */ /* 0x000fe200078e02ff */
[----:B------:R-:W-:Y:S02]  /*0390*/  SHF.R.U32.HI R16, RZ, 0x4, R16 ;  /* 0x00000004ff107819 */ /* 0x000fe40000011610 */
[----:B------:R-:W-:-:S02]  /*03a0*/  LOP3.LUT R14, R14, 0xc, RZ, 0xc0, !PT ;  /* 0x0000000c0e0e7812 */ /* 0x000fc400078ec0ff */
[----:B------:R-:W-:Y:S02]  /*03b0*/  LOP3.LUT R16, R16, 0x1c, RZ, 0xc0, !PT ;  /* 0x0000001c10107812 */ /* 0x000fe400078ec0ff */
[----:B------:R-:W-:Y:S02]  /*03c0*/  IADD3 R17, R14, UR5, RZ ;  /* 0x000000050e117c10 */ /* 0x000fe4000fffe0ff */
[----:B------:R-:W-:Y:S02]  /*03d0*/  LEA.HI R24, R15, R15, RZ, 0x1 ;  /* 0x0000000f0f187211 */ /* 0x000fe400078f08ff */
[----:B------:R-:W-:Y:S01]  /*03e0*/  IADD3 R21, R16, UR5, RZ ;  /* 0x0000000510157c10 */ /* 0x000fe2000fffe0ff */
[----:B------:R-:W-:Y:S01]  /*03f0*/  IMAD R16, R0, 0x4, R17 ;  /* 0x0000000400107824 */ /* 0x000fe200078e0211 */
[----:B------:R-:W-:Y:S01]  /*0400*/  ISETP.GE.AND P5, PT, R3, 0xc, PT ;  /* 0x0000000c0300780c */ /* 0x000fe20003fa6270 */
[----:B------:R-:W-:Y:S01]  /*0410*/  IMAD R17, R24, -0x3, R3 ;  /* 0xfffffffd18117824 */ /* 0x000fe200078e0203 */
[----:B------:R-:W-:Y:S01]  /*0420*/  HFMA2.MMA R3, -RZ, RZ, 2, 0 ;  /* 0x40000000ff037435 */ /* 0x000fe200000001ff */
[----:B------:R-:W-:-:S02]  /*0430*/  LOP3.LUT R2, R13, 0x4, RZ, 0xfc, !PT ;  /* 0x000000040d027812 */ /* 0x000fc400078efcff */
[C---:B------:R-:W-:Y:S01]  /*0440*/  LEA R14, R0.reuse, R19, 0x2 ;  /* 0x00000013000e7211 */ /* 0x040fe200078e10ff */
[----:B------:R-:W-:Y:S01]  /*0450*/  IMAD R0, R0, 0x4, R21 ;  /* 0x0000000400007824 */ /* 0x000fe200078e0215 */
[C---:B------:R-:W-:Y:S01]  /*0460*/  ISETP.GE.AND P0, PT, R2.reuse, 0xc, PT ;  /* 0x0000000c0200780c */ /* 0x040fe20003f06270 */
[----:B------:R-:W-:Y:S01]  /*0470*/  IMAD.HI R19, R2, 0x55555556, RZ ;  /* 0x5555555602137827 */ /* 0x000fe200078e02ff */
[----:B------:R-:W-:Y:S02]  /*0480*/  LEA.HI R22, R22, R22, RZ, 0x1 ;  /* 0x0000001616167211 */ /* 0x000fe400078f08ff */
[----:B------:R-:W-:Y:S01]  /*0490*/  LOP3.LUT R21, R13, 0x6, RZ, 0xfc, !PT ;  /* 0x000000060d157812 */ /* 0x000fe200078efcff */
[----:B------:R-:W-:Y:S01]  /*04a0*/  IMAD R17, R24, 0x3000, R17 ;  /* 0x0000300018117824 */ /* 0x000fe200078e0211 */
[----:B------:R-:W-:Y:S01]  /*04b0*/  LEA.HI R19, R19, R19, RZ, 0x1 ;  /* 0x0000001313137211 */ /* 0x000fe200078f08ff */
[----:B------:R-:W-:Y:S01]  /*04c0*/  IMAD R15, R22, -0x3, R13 ;  /* 0xfffffffd160f7824 */ /* 0x000fe200078e020d */
[----:B------:R-:W-:-:S02]  /*04d0*/  ISETP.GE.AND P4, PT, R13, 0xc, PT ;  /* 0x0000000c0d00780c */ /* 0x000fc40003f86270 */
[----:B------:R-:W-:Y:S01]  /*04e0*/  ISETP.GE.AND P3, PT, R21, 0xc, PT ;  /* 0x0000000c1500780c */ /* 0x000fe20003f66270 */
[----:B------:R-:W-:Y:S02]  /*04f0*/  IMAD R2, R19, -0x3, R2 ;  /* 0xfffffffd13027824 */ /* 0x000fe400078e0202 */
[----:B------:R-:W-:-:S04]  /*0500*/  IMAD R15, R12, 0x3, R15 ;  /* 0x000000030c0f7824 */ /* 0x000fc800078e020f */
[----:B------:R-:W-:Y:S02]  /*0510*/  IMAD R15, R22, 0x3000, R15 ;  /* 0x00003000160f7824 */ /* 0x000fe400078e020f */
[-C--:B--2---:R-:W-:Y:S01]  /*0520*/  FFMA R23, R8, R3.reuse, -1 ;  /* 0xbf80000008177423 */ /* 0x084fe20000000003 */
[-C--:B------:R-:W-:Y:S01]  /*0530*/  FFMA R25, R9, R3.reuse, -1 ;  /* 0xbf80000009197423 */ /* 0x080fe20000000003 */
[-C--:B------:R-:W-:Y:S01]  /*0540*/  FFMA R27, R10, R3.reuse, -1 ;  /* 0xbf8000000a1b7423 */ /* 0x080fe20000000003 */
[----:B------:R-:W-:Y:S01]  /*0550*/  FFMA R29, R11, R3, -1 ;  /* 0xbf8000000b1d7423 */ /* 0x000fe20000000003 */
[----:B------:R-:W-:Y:S01]  /*0560*/  IMAD R9, R19, 0x3000, R2 ;  /* 0x0000300013097824 */ /* 0x000fe200078e0202 */
[----:B------:R0:W-:Y:S01]  /*0570*/  STS [R20], R23 ;  /* 0x0000001714007388 */ /* 0x0001e20000000800 */
[----:B------:R-:W-:-:S03]  /*0580*/  IMAD.HI R2, R21, 0x55555556, RZ ;  /* 0x5555555615027827 */ /* 0x000fc600078e02ff */
[----:B------:R-:W-:Y:S01]  /*0590*/  STS [R20+0x4], R25 ;  /* 0x0000041914007388 */ /* 0x000fe20000000800 */
[-C--:B----4-:R-:W-:Y:S01]  /*05a0*/  FFMA R24, R4, R3.reuse, -1 ;  /* 0xbf80000004187423 */ /* 0x090fe20000000003 */
[-C--:B------:R-:W-:Y:S01]  /*05b0*/  FFMA R26, R5, R3.reuse, -1 ;  /* 0xbf800000051a7423 */ /* 0x080fe20000000003 */
[-C--:B------:R-:W-:Y:S01]  /*05c0*/  FFMA R6, R6, R3.reuse, -1 ;  /* 0xbf80000006067423 */ /* 0x080fe20000000003 */
[----:B------:R-:W-:Y:S01]  /*05d0*/  STS [R20+0x8], R27 ;  /* 0x0000081b14007388 */ /* 0x000fe20000000800 */
[----:B------:R-:W-:Y:S01]  /*05e0*/  FFMA R7, R7, R3, -1 ;  /* 0xbf80000007077423 */ /* 0x000fe20000000003 */
[----:B------:R-:W-:Y:S01]  /*05f0*/  LEA.HI R22, R2, R2, RZ, 0x1 ;  /* 0x0000000202167211 */ /* 0x000fe200078f08ff */
[----:B------:R-:W-:Y:S01]  /*0600*/  IMAD R9, R12, 0x3, R9 ;  /* 0x000000030c097824 */ /* 0x000fe200078e0209 */
[----:B------:R-:W-:Y:S01]  /*0610*/  STS [R20+0xc], R29 ;  /* 0x00000c1d14007388 */ /* 0x000fe20000000800 */
[----:B------:R-:W1:Y:S01]  /*0620*/  LDC.64 R2, c[0x0][0x218] ;  /* 0x00008600ff027b82 */ /* 0x000e620000000a00 */
[----:B------:R-:W-:Y:S01]  /*0630*/  LOP3.LUT R5, R13, 0x8, RZ, 0xfc, !PT ;  /* 0x000000080d057812 */ /* 0x000fe200078efcff */
[----:B------:R-:W-:-:S06]  /*0640*/  IMAD R21, R22, -0x3, R21 ;  /* 0xfffffffd16157824 */ /* 0x000fcc00078e0215 */
[----:B------:R-:W-:Y:S01]  /*0650*/  BAR.SYNC.DEFER_BLOCKING 0x0 ;  /* 0x0000000000007b1d */ /* 0x000fe20000010000 */
[----:B------:R-:W-:Y:S01]  /*0660*/  LOP3.LUT R4, R13, 0xa, RZ, 0xfc, !PT ;  /* 0x0000000a0d047812 */ /* 0x000fe200078efcff */
[----:B------:R-:W-:Y:S01]  /*0670*/  IMAD R21, R22, 0x3000, R21 ;  /* 0x0000300016157824 */ /* 0x000fe200078e0215 */
[----:B------:R-:W-:-:S03]  /*0680*/  ISETP.GE.AND P2, PT, R5, 0xc, PT ;  /* 0x0000000c0500780c */ /* 0x000fc60003f46270 */
[C---:B0-----:R-:W-:Y:S01]  /*0690*/  IMAD.HI R23, R4.reuse, 0x55555556, RZ ;  /* 0x5555555604177827 */ /* 0x041fe200078e02ff */
[----:B------:R-:W-:-:S04]  /*06a0*/  ISETP.GE.AND P1, PT, R4, 0xc, PT ;  /* 0x0000000c0400780c */ /* 0x000fc80003f26270 */
[----:B------:R-:W-:-:S05]  /*06b0*/  LEA.HI R23, R23, R23, RZ, 0x1 ;  /* 0x0000001717177211 */ /* 0x000fca00078f08ff */
[----:B------:R-:W-:Y:S01]  /*06c0*/  IMAD R22, R23, -0x3, R4 ;  /* 0xfffffffd17167824 */ /* 0x000fe200078e0204 */
[----:B------:R-:W0:Y:S04]  /*06d0*/  LDS R19, [R18] ;  /* 0x0000000012137984 */ /* 0x000e280000000800 */
[----:B------:R-:W2:Y:S04]  /*06e0*/  LDS R11, [R16+0x200] ;  /* 0x00020000100b7984 */ /* 0x000ea80000000800 */
[----:B------:R-:W3:Y:S04]  /*06f0*/  LDS R10, [R14+0x400] ;  /* 0x000400000e0a7984 */ /* 0x000ee80000000800 */
[----:B------:R-:W4:Y:S01]  /*0700*/  LDS R8, [R0+0x600] ;  /* 0x0006000000087984 */ /* 0x000f220000000800 */
[----:B------:R-:W-:Y:S06]  /*0710*/  BAR.SYNC.DEFER_BLOCKING 0x0 ;  /* 0x0000000000007b1d */ /* 0x000fec0000010000 */
[----:B------:R-:W-:Y:S04]  /*0720*/  STS [R20], R24 ;  /* 0x0000001814007388 */ /* 0x000fe80000000800 */
[----:B------:R-:W-:Y:S04]  /*0730*/  STS [R20+0x4], R26 ;  /* 0x0000041a14007388 */ /* 0x000fe80000000800 */
[----:B------:R5:W-:Y:S04]  /*0740*/  STS [R20+0x8], R6 ;  /* 0x0000080614007388 */ /* 0x000be80000000800 */
[----:B------:R1:W-:Y:S01]  /*0750*/  STS [R20+0xc], R7 ;  /* 0x00000c0714007388 */ /* 0x0003e20000000800 */
[----:B------:R-:W-:Y:S01]  /*0760*/  BAR.SYNC.DEFER_BLOCKING 0x0 ;  /* 0x0000000000007b1d */ /* 0x000fe20000010000 */
[----:B-----5:R-:W-:Y:S01]  /*0770*/  LOP3.LUT R6, R13, 0xc, RZ, 0xfc, !PT ;  /* 0x0000000c0d067812 */ /* 0x020fe200078efcff */
[----:B-1----:R-:W-:-:S04]  /*0780*/  IMAD.HI R20, R5, 0x55555556, RZ ;  /* 0x5555555605147827 */ /* 0x002fc800078e02ff */
[----:B------:R-:W-:Y:S01]  /*0790*/  IMAD.HI R25, R6, 0x55555556, RZ ;  /* 0x5555555606197827 */ /* 0x000fe200078e02ff */
[----:B------:R-:W-:-:S03]  /*07a0*/  LEA.HI R20, R20, R20, RZ, 0x1 ;  /* 0x0000001414147211 */ /* 0x000fc600078f08ff */
[----:B------:R-:W-:Y:S01]  /*07b0*/  IMAD R7, R12, 0x3, R17 ;  /* 0x000000030c077824 */ /* 0x000fe200078e0211 */
[----:B------:R-:W-:Y:S01]  /*07c0*/  LEA.HI R25, R25, R25, RZ, 0x1 ;  /* 0x0000001919197211 */ /* 0x000fe200078f08ff */
[----:B------:R-:W-:Y:S02]  /*07d0*/  IMAD R27, R20, -0x3, R5 ;  /* 0xfffffffd141b7824 */ /* 0x000fe400078e0205 */
[----:B------:R-:W-:-:S04]  /*07e0*/  IMAD.WIDE R4, R15, 0x4, R2 ;  /* 0x000000040f047825 */ /* 0x000fc800078e0202 */
[----:B------:R-:W-:Y:S01]  /*07f0*/  IMAD R24, R25, -0x3, R6 ;  /* 0xfffffffd19187824 */ /* 0x000fe200078e0206 */
[----:B------:R-:W1:Y:S01]  /*0800*/  LDS R18, [R18] ;  /* 0x0000000012127984 */ /* 0x000e620000000800 */
[----:B------:R-:W-:-:S03]  /*0810*/  IMAD.WIDE R6, R7, 0x4, R2 ;  /* 0x0000000407067825 */ /* 0x000fc600078e0202 */
[----:B------:R-:W5:Y:S01]  /*0820*/  LDS R16, [R16+0x200] ;  /* 0x0002000010107984 */ /* 0x000f620000000800 */
[----:B------:R-:W-:Y:S02]  /*0830*/  IMAD R27, R20, 0x3000, R27 ;  /* 0x00003000141b7824 */ /* 0x000fe400078e021b */
[----:B------:R-:W-:Y:S01]  /*0840*/  IMAD R15, R23, 0x3000, R22 ;  /* 0x00003000170f7824 */ /* 0x000fe200078e0216 */
[----:B------:R-:W5:Y:S01]  /*0850*/  LDS R14, [R14+0x400] ;  /* 0x000400000e0e7984 */ /* 0x000f620000000800 */
[----:B------:R-:W-:Y:S02]  /*0860*/  IMAD R25, R25, 0x3000, R24 ;  /* 0x0000300019197824 */ /* 0x000fe400078e0218 */
[C---:B------:R-:W-:Y:S01]  /*0870*/  IMAD R23, R12.reuse, 0x3, R21 ;  /* 0x000000030c177824 */ /* 0x040fe200078e0215 */
[----:B0-----:R0:W-:Y:S01]  /*0880*/  @!P4 STG.E desc[UR8][R4.64], R19 ;  /* 0x000000130400c986 */ /* 0x0011e2000c101908 */
[----:B------:R-:W-:Y:S01]  /*0890*/  PLOP3.LUT P4, PT, PT, PT, UP0, 0x80, 0x0 ;  /* 0x000000000000781c */ /* 0x000fe20003f8f008 */
[----:B------:R-:W-:-:S02]  /*08a0*/  IMAD R27, R12, 0x3, R27 ;  /* 0x000000030c1b7824 */ /* 0x000fc400078e021b */
[----:B--2---:R2:W-:Y:S01]  /*08b0*/  @!P5 STG.E desc[UR8][R6.64], R11 ;  /* 0x0000000b0600d986 */ /* 0x0045e2000c101908 */
[----:B------:R-:W-:Y:S01]  /*08c0*/  PLOP3.LUT P5, PT, PT, PT, UP0, 0x40, 0x0 ;  /* 0x000000000000781c */ /* 0x000fe20003fae808 */
[C---:B------:R-:W-:Y:S02]  /*08d0*/  IMAD R15, R12.reuse, 0x3, R15 ;  /* 0x000000030c0f7824 */ /* 0x040fe400078e020f */
[----:B------:R-:W-:Y:S02]  /*08e0*/  IMAD R25, R12, 0x3, R25 ;  /* 0x000000030c197824 */ /* 0x000fe400078e0219 */
[----:B------:R-:W-:-:S04]  /*08f0*/  IMAD.WIDE R20, R9, 0x4, R2 ;  /* 0x0000000409147825 */ /* 0x000fc800078e0202 */
[--C-:B------:R-:W-:Y:S01]  /*0900*/  IMAD.WIDE R22, R23, 0x4, R2.reuse ;  /* 0x0000000417167825 */ /* 0x100fe200078e0202 */
[----:B---3--:R3:W-:Y:S03]  /*0910*/  @!P0 STG.E desc[UR8][R20.64], R10 ;  /* 0x0000000a14008986 */ /* 0x0087e6000c101908 */
[--C-:B0-----:R-:W-:Y:S01]  /*0920*/  IMAD.WIDE R4, R27, 0x4, R2.reuse ;  /* 0x000000041b047825 */ /* 0x101fe200078e0202 */
[----:B----4-:R3:W-:Y:S03]  /*0930*/  @!P3 STG.E desc[UR8][R22.64], R8 ;  /* 0x000000081600b986 */ /* 0x0107e6000c101908 */
[----:B--2---:R-:W-:-:S04]  /*0940*/  IMAD.WIDE R6, R15, 0x4, R2 ;  /* 0x000000040f067825 */ /* 0x004fc800078e0202 */
[----:B------:R-:W-:Y:S01]  /*0950*/  IMAD.WIDE R24, R25, 0x4, R2 ;  /* 0x0000000419187825 */ /* 0x000fe200078e0202 */
[----:B-1----:R3:W-:Y:S04]  /*0960*/  @!P2 STG.E desc[UR8][R4.64], R18 ;  /* 0x000000120400a986 */ /* 0x0027e8000c101908 */
[----:B-----5:R3:W-:Y:S04]  /*0970*/  @!P1 STG.E desc[UR8][R6.64], R16 ;  /* 0x0000001006009986 */ /* 0x0207e8000c101908 */
[----:B------:R3:W-:Y:S01]  /*0980*/  @!P4 STG.E desc[UR8][R24.64], R14 ;  /* 0x0000000e1800c986 */ /* 0x0007e2000c101908 */
[----:B------:R-:W-:Y:S05]  /*0990*/  @!P5 EXIT ;  /* 0x000000000000d94d */ /* 0x000fea0003800000 */
[----:B---3--:R-:W0:Y:S01]  /*09a0*/  LDS R5, [R0+0x600] ;  /* 0x0006000000057984 */ /* 0x008e220000000800 */
[----:B------:R-:W-:-:S05]  /*09b0*/  LOP3.LUT R13, R13, 0xe, RZ, 0xfc, !PT ;  /* 0x0000000e0d0d7812 */ /* 0x000fca00078efcff */
[----:B------:R-:W-:-:S05]  /*09c0*/  IMAD.HI R4, R13, 0x55555556, RZ ;  /* 0x555555560d047827 */ /* 0x000fca00078e02ff */
[----:B------:R-:W-:-:S05]  /*09d0*/  LEA.HI R4, R4, R4, RZ, 0x1 ;  /* 0x0000000404047211 */ /* 0x000fca00078f08ff */
[----:B------:R-:W-:-:S04]  /*09e0*/  IMAD R13, R4, -0x3, R13 ;  /* 0xfffffffd040d7824 */ /* 0x000fc800078e020d */
[----:B------:R-:W-:-:S04]  /*09f0*/  IMAD R13, R4, 0x3000, R13 ;  /* 0x00003000040d7824 */ /* 0x000fc800078e020d */
[----:B------:R-:W-:-:S04]  /*0a00*/  IMAD R13, R12, 0x3, R13 ;  /* 0x000000030c0d7824 */ /* 0x000fc800078e020d */
[----:B------:R-:W-:-:S05]  /*0a10*/  IMAD.WIDE R2, R13, 0x4, R2 ;  /* 0x000000040d027825 */ /* 0x000fca00078e0202 */
[----:B0-----:R-:W-:Y:S01]  /*0a20*/  STG.E desc[UR8][R2.64], R5 ;  /* 0x0000000502007986 */ /* 0x001fe2000c101908 */
[----:B------:R-:W-:Y:S05]  /*0a30*/  EXIT ;  /* 0x000000000000794d */ /* 0x000fea0003800000 */
.L_x_0:
[----:B------:R-:W-:-:S00]  /*0a40*/  BRA `(.L_x_0) ;  /* 0xfffffffc00fc7947 */ /* 0x000fc0000383ffff */
[----:B------:R-:W-:-:S00]  /*0a50*/  NOP ;  /* 0x0000000000007918 */ /* 0x000fc00000000000 */
        /* <DEDUP_REMOVED lines=10> */
.L_x_1:


//--------------------- .nv.shared.triton_poi_fused_mul_sub_7 --------------------------
	.section	.nv.shared.triton_poi_fused_mul_sub_7,"aw",@nobits
	.sectionflags	@""
	.align	16
	.zero		1024


//--------------------- .nv.constant0.triton_poi_fused_mul_sub_7 --------------------------
	.section	.nv.constant0.triton_poi_fused_mul_sub_7,"a",@progbits
	.sectionflags	@""
	.align	4
.nv.constant0.triton_poi_fused_mul_sub_7:
	.zero		552
